//
// Generated by NVIDIA NVVM Compiler
//
// Compiler Build ID: CL-36424714
// Cuda compilation tools, release 13.0, V13.0.88
// Based on NVVM 20.0.0
//

.version 9.0
.target sm_100
.address_size 64

	// .globl	_Z9calprefixP7requestPii

.visible .entry _Z9calprefixP7requestPii(
	.param .u64 .ptr .align 1 _Z9calprefixP7requestPii_param_0,
	.param .u64 .ptr .align 1 _Z9calprefixP7requestPii_param_1,
	.param .u32 _Z9calprefixP7requestPii_param_2
)
{
	.reg .pred 	%p<2>;
	.reg .b32 	%r<8>;
	.reg .b64 	%rd<9>;

	ld.param.u64 	%rd1, [_Z9calprefixP7requestPii_param_0];
	ld.param.u64 	%rd2, [_Z9calprefixP7requestPii_param_1];
	ld.param.u32 	%r2, [_Z9calprefixP7requestPii_param_2];
	mov.u32 	%r3, %tid.x;
	mov.u32 	%r4, %ctaid.x;
	mov.u32 	%r5, %ntid.x;
	mad.lo.s32 	%r1, %r4, %r5, %r3;
	setp.ge.s32 	%p1, %r1, %r2;
	@%p1 bra 	$L__BB0_2;
	cvta.to.global.u64 	%rd3, %rd1;
	cvta.to.global.u64 	%rd4, %rd2;
	mul.wide.s32 	%rd5, %r1, 24;
	add.s64 	%rd6, %rd3, %rd5;
	ld.global.u32 	%r6, [%rd6+12];
	mul.wide.s32 	%rd7, %r6, 4;
	add.s64 	%rd8, %rd4, %rd7;
	atom.global.add.u32 	%r7, [%rd8], 1;
$L__BB0_2:
	ret;

}
	// .globl	_Z5finalPiP7requestS_S_iS_
.visible .entry _Z5finalPiP7requestS_S_iS_(
	.param .u64 .ptr .align 1 _Z5finalPiP7requestS_S_iS__param_0,
	.param .u64 .ptr .align 1 _Z5finalPiP7requestS_S_iS__param_1,
	.param .u64 .ptr .align 1 _Z5finalPiP7requestS_S_iS__param_2,
	.param .u64 .ptr .align 1 _Z5finalPiP7requestS_S_iS__param_3,
	.param .u32 _Z5finalPiP7requestS_S_iS__param_4,
	.param .u64 .ptr .align 1 _Z5finalPiP7requestS_S_iS__param_5
)
{
	.local .align 4 .b8 	__local_depot1[100];
	.reg .b64 	%SP;
	.reg .b64 	%SPL;
	.reg .pred 	%p<10>;
	.reg .b32 	%r<34>;
	.reg .b64 	%rd<28>;

	mov.u64 	%SPL, __local_depot1;
	ld.param.u64 	%rd11, [_Z5finalPiP7requestS_S_iS__param_0];
	ld.param.u64 	%rd12, [_Z5finalPiP7requestS_S_iS__param_1];
	ld.param.u64 	%rd8, [_Z5finalPiP7requestS_S_iS__param_2];
	ld.param.u64 	%rd9, [_Z5finalPiP7requestS_S_iS__param_3];
	ld.param.u32 	%r16, [_Z5finalPiP7requestS_S_iS__param_4];
	ld.param.u64 	%rd10, [_Z5finalPiP7requestS_S_iS__param_5];
	cvta.to.global.u64 	%rd1, %rd12;
	cvta.to.global.u64 	%rd2, %rd11;
	add.u64 	%rd3, %SPL, 0;
	mov.u32 	%r17, %tid.x;
	mov.u32 	%r18, %ctaid.x;
	mov.u32 	%r19, %ntid.x;
	mad.lo.s32 	%r1, %r18, %r19, %r17;
	setp.ge.s32 	%p1, %r1, %r16;
	@%p1 bra 	$L__BB1_14;
	setp.ne.s32 	%p2, %r1, 0;
	mul.wide.s32 	%rd14, %r1, 4;
	add.s64 	%rd4, %rd2, %rd14;
	@%p2 bra 	$L__BB1_3;
	ld.global.u32 	%r30, [%rd2];
	bra.uni 	$L__BB1_4;
$L__BB1_3:
	ld.global.u32 	%r20, [%rd4];
	ld.global.u32 	%r21, [%rd4+-4];
	sub.s32 	%r30, %r20, %r21;
$L__BB1_4:
	setp.eq.s32 	%p3, %r30, 0;
	@%p3 bra 	$L__BB1_14;
	ld.global.u32 	%r5, [%rd4];
	sub.s32 	%r31, %r5, %r30;
	mul.wide.s32 	%rd15, %r31, 24;
	add.s64 	%rd16, %rd1, %rd15;
	ld.global.u32 	%r22, [%rd16+12];
	cvta.to.global.u64 	%rd17, %rd10;
	mul.wide.s32 	%rd18, %r22, 4;
	add.s64 	%rd19, %rd17, %rd18;
	ld.global.u32 	%r23, [%rd19];
	st.local.u32 	[%rd3], %r23;
	st.local.u32 	[%rd3+4], %r23;
	st.local.u32 	[%rd3+8], %r23;
	st.local.u32 	[%rd3+12], %r23;
	st.local.u32 	[%rd3+16], %r23;
	st.local.u32 	[%rd3+20], %r23;
	st.local.u32 	[%rd3+24], %r23;
	st.local.u32 	[%rd3+28], %r23;
	st.local.u32 	[%rd3+32], %r23;
	st.local.u32 	[%rd3+36], %r23;
	st.local.u32 	[%rd3+40], %r23;
	st.local.u32 	[%rd3+44], %r23;
	st.local.u32 	[%rd3+48], %r23;
	st.local.u32 	[%rd3+52], %r23;
	st.local.u32 	[%rd3+56], %r23;
	st.local.u32 	[%rd3+60], %r23;
	st.local.u32 	[%rd3+64], %r23;
	st.local.u32 	[%rd3+68], %r23;
	st.local.u32 	[%rd3+72], %r23;
	st.local.u32 	[%rd3+76], %r23;
	st.local.u32 	[%rd3+80], %r23;
	st.local.u32 	[%rd3+84], %r23;
	st.local.u32 	[%rd3+88], %r23;
	st.local.u32 	[%rd3+92], %r23;
	st.local.u32 	[%rd3+96], %r23;
	setp.lt.s32 	%p4, %r30, 1;
	@%p4 bra 	$L__BB1_14;
	cvta.to.global.u64 	%rd5, %rd8;
	cvta.to.global.u64 	%rd6, %rd9;
$L__BB1_7:
	mul.wide.s32 	%rd20, %r31, 24;
	add.s64 	%rd21, %rd1, %rd20;
	add.s64 	%rd7, %rd21, 16;
	ld.global.u32 	%r8, [%rd21+20];
	setp.lt.s32 	%p5, %r8, 1;
	@%p5 bra 	$L__BB1_12;
	ld.global.u32 	%r33, [%rd7];
	add.s32 	%r10, %r8, %r33;
	mov.u32 	%r32, %r33;
	bra.uni 	$L__BB1_10;
$L__BB1_9:
	add.s32 	%r32, %r32, 1;
	setp.ge.s32 	%p7, %r32, %r10;
	@%p7 bra 	$L__BB1_11;
$L__BB1_10:
	mul.wide.s32 	%rd22, %r32, 4;
	add.s64 	%rd23, %rd3, %rd22;
	ld.local.u32 	%r24, [%rd23];
	setp.eq.s32 	%p6, %r24, 0;
	@%p6 bra 	$L__BB1_13;
	bra.uni 	$L__BB1_9;
$L__BB1_11:
	mul.wide.s32 	%rd24, %r33, 4;
	add.s64 	%rd25, %rd3, %rd24;
	ld.local.u32 	%r25, [%rd25];
	add.s32 	%r26, %r25, -1;
	st.local.u32 	[%rd25], %r26;
	add.s32 	%r33, %r33, 1;
	setp.lt.s32 	%p8, %r33, %r10;
	@%p8 bra 	$L__BB1_11;
$L__BB1_12:
	atom.global.add.u32 	%r27, [%rd5], 1;
	ld.global.u32 	%r28, [%rd7+-12];
	mul.wide.s32 	%rd26, %r28, 4;
	add.s64 	%rd27, %rd6, %rd26;
	atom.global.add.u32 	%r29, [%rd27], 1;
$L__BB1_13:
	add.s32 	%r31, %r31, 1;
	setp.lt.s32 	%p9, %r31, %r5;
	@%p9 bra 	$L__BB1_7;
$L__BB1_14:
	ret;

}


// ===== COMPILED SASS (sm_100) =====

	.target	sm_100

	.elftype	@"ET_EXEC"


//--------------------- .note.nv.tkinfo           --------------------------
	.section	.note.nv.tkinfo,"",@"SHT_NOTE"
	.sectionflags	@"SHF_NOTE_NV_TKINFO"
	.tkinfo
        /*0018*/ 	.word	0x00000002
        /*0030*/ 	.string	""
        /*0030*/ 	.string	"ptxas"
        /*0030*/ 	.string	"Cuda compilation tools, release 13.0, V13.0.88"
        /*0030*/ 	.string	"Build cuda_13.0.r13.0/compiler.36424714_0"
        /*0030*/ 	.string	"-arch sm_100 -m 64 "



//--------------------- .note.nv.cuinfo           --------------------------
	.section	.note.nv.cuinfo,"",@"SHT_NOTE"
	.sectionflags	@"SHF_NOTE_NV_CUINFO"
        /*0018*/ 	.short	0x0002
        /*001a*/ 	.short	0x0064
        /*001c*/ 	.short	0x0082
	.zero		2


//--------------------- .nv.info                  --------------------------
	.section	.nv.info,"",@"SHT_CUDA_INFO"
	.align	4


	//----- nvinfo : EIATTR_REGCOUNT
	.align		4
        /*0000*/ 	.byte	0x04, 0x2f
        /*0002*/ 	.short	(.L_1 - .L_0)
	.align		4
.L_0:
        /*0004*/ 	.word	index@(_Z9calprefixP7requestPii)
        /*0008*/ 	.word	0x0000000a


	//----- nvinfo : EIATTR_FRAME_SIZE
	.align		4
.L_1:
        /*000c*/ 	.byte	0x04, 0x11
        /*000e*/ 	.short	(.L_3 - .L_2)
	.align		4
.L_2:
        /*0010*/ 	.word	index@(_Z9calprefixP7requestPii)
        /*0014*/ 	.word	0x00000000


	//----- nvinfo : EIATTR_REGCOUNT
	.align		4
.L_3:
        /*0018*/ 	.byte	0x04, 0x2f
        /*001a*/ 	.short	(.L_5 - .L_4)
	.align		4
.L_4:
        /*001c*/ 	.word	index@(_Z5finalPiP7requestS_S_iS_)
        /*0020*/ 	.word	0x00000018


	//----- nvinfo : EIATTR_FRAME_SIZE
	.align		4
.L_5:
        /*0024*/ 	.byte	0x04, 0x11
        /*0026*/ 	.short	(.L_7 - .L_6)
	.align		4
.L_6:
        /*0028*/ 	.word	index@(_Z5finalPiP7requestS_S_iS_)
        /*002c*/ 	.word	0x00000068


	//----- nvinfo : EIATTR_MIN_STACK_SIZE
	.align		4
.L_7:
        /*0030*/ 	.byte	0x04, 0x12
        /*0032*/ 	.short	(.L_9 - .L_8)
	.align		4
.L_8:
        /*0034*/ 	.word	index@(_Z5finalPiP7requestS_S_iS_)
        /*0038*/ 	.word	0x00000068


	//----- nvinfo : EIATTR_MIN_STACK_SIZE
	.align		4
.L_9:
        /*003c*/ 	.byte	0x04, 0x12
        /*003e*/ 	.short	(.L_11 - .L_10)
	.align		4
.L_10:
        /*0040*/ 	.word	index@(_Z9calprefixP7requestPii)
        /*0044*/ 	.word	0x00000000
.L_11:


//--------------------- .nv.compat                --------------------------
	.section	.nv.compat,"",@"SHT_CUDA_COMPAT_INFO"
	.align	4
        /*0000*/ 	.byte	0x02, 0x09, 0x00, 0x00, 0x02, 0x02, 0x01, 0x00, 0x02, 0x05, 0x05, 0x00, 0x03, 0x07, 0x01, 0x01
        /*0010*/ 	.byte	0x02, 0x03, 0x00, 0x00, 0x02, 0x06, 0x01, 0x00, 0x04, 0x0b, 0x08, 0x00, 0x09, 0x00, 0x00, 0x00
        /*0020*/ 	.byte	0x00, 0x00, 0x00, 0x00


//--------------------- .nv.info._Z5finalPiP7requestS_S_iS_ --------------------------
	.section	.nv.info._Z5finalPiP7requestS_S_iS_,"",@"SHT_CUDA_INFO"
	.sectionflags	@""
	.align	4


	//----- nvinfo : EIATTR_CUDA_API_VERSION
	.align		4
        /*0000*/ 	.byte	0x04, 0x37
        /*0002*/ 	.short	(.L_13 - .L_12)
.L_12:
        /*0004*/ 	.word	0x00000082


	//----- nvinfo : EIATTR_KPARAM_INFO
	.align		4
.L_13:
        /*0008*/ 	.byte	0x04, 0x17
        /*000a*/ 	.short	(.L_15 - .L_14)
.L_14:
        /*000c*/ 	.word	0x00000000
        /*0010*/ 	.short	0x0005
        /*0012*/ 	.short	0x0028
        /*0014*/ 	.byte	0x00, 0xf5, 0x21, 0x00


	//----- nvinfo : EIATTR_KPARAM_INFO
	.align		4
.L_15:
        /*0018*/ 	.byte	0x04, 0x17
        /*001a*/ 	.short	(.L_17 - .L_16)
.L_16:
        /*001c*/ 	.word	0x00000000
        /*0020*/ 	.short	0x0004
        /*0022*/ 	.short	0x0020
        /*0024*/ 	.byte	0x00, 0xf0, 0x11, 0x00


	//----- nvinfo : EIATTR_KPARAM_INFO
	.align		4
.L_17:
        /*0028*/ 	.byte	0x04, 0x17
        /*002a*/ 	.short	(.L_19 - .L_18)
.L_18:
        /*002c*/ 	.word	0x00000000
        /*0030*/ 	.short	0x0003
        /*0032*/ 	.short	0x0018
        /*0034*/ 	.byte	0x00, 0xf5, 0x21, 0x00


	//----- nvinfo : EIATTR_KPARAM_INFO
	.align		4
.L_19:
        /*0038*/ 	.byte	0x04, 0x17
        /*003a*/ 	.short	(.L_21 - .L_20)
.L_20:
        /*003c*/ 	.word	0x00000000
        /*0040*/ 	.short	0x0002
        /*0042*/ 	.short	0x0010
        /*0044*/ 	.byte	0x00, 0xf5, 0x21, 0x00


	//----- nvinfo : EIATTR_KPARAM_INFO
	.align		4
.L_21:
        /*0048*/ 	.byte	0x04, 0x17
        /*004a*/ 	.short	(.L_23 - .L_22)
.L_22:
        /*004c*/ 	.word	0x00000000
        /*0050*/ 	.short	0x0001
        /*0052*/ 	.short	0x0008
        /*0054*/ 	.byte	0x00, 0xf5, 0x21, 0x00


	//----- nvinfo : EIATTR_KPARAM_INFO
	.align		4
.L_23:
        /*0058*/ 	.byte	0x04, 0x17
        /*005a*/ 	.short	(.L_25 - .L_24)
.L_24:
        /*005c*/ 	.word	0x00000000
        /*0060*/ 	.short	0x0000
        /*0062*/ 	.short	0x0000
        /*0064*/ 	.byte	0x00, 0xf5, 0x21, 0x00


	//----- nvinfo : EIATTR_SPARSE_MMA_MASK
	.align		4
.L_25:
        /*0068*/ 	.byte	0x03, 0x50
        /*006a*/ 	.short	0x0000


	//----- nvinfo : EIATTR_MAXREG_COUNT
	.align		4
        /*006c*/ 	.byte	0x03, 0x1b
        /*006e*/ 	.short	0x00ff


	//----- nvinfo : EIATTR_MERCURY_ISA_VERSION
	.align		4
        /*0070*/ 	.byte	0x03, 0x5f
        /*0072*/ 	.short	0x0101


	//----- nvinfo : EIATTR_INT_WARP_WIDE_INSTR_OFFSETS
	.align		4
        /*0074*/ 	.byte	0x04, 0x31
        /*0076*/ 	.short	(.L_27 - .L_26)


	//   ....[0]....
.L_26:
        /*0078*/ 	.word	0x000005a0


	//----- nvinfo : EIATTR_VRC_CTA_INIT_COUNT
	.align		4
.L_27:
        /*007c*/ 	.byte	0x02, 0x4a
	.zero		1
	.zero		1


	//----- nvinfo : EIATTR_EXIT_INSTR_OFFSETS
	.align		4
        /*0080*/ 	.byte	0x04, 0x1c
        /*0082*/ 	.short	(.L_29 - .L_28)


	//   ....[0]....
.L_28:
        /*0084*/ 	.word	0x00000080


	//   ....[1]....
        /*0088*/ 	.word	0x00000130


	//   ....[2]....
        /*008c*/ 	.word	0x000003b0


	//   ....[3]....
        /*0090*/ 	.word	0x00000660


	//----- nvinfo : EIATTR_CRS_STACK_SIZE
	.align		4
.L_29:
        /*0094*/ 	.byte	0x04, 0x1e
        /*0096*/ 	.short	(.L_31 - .L_30)
.L_30:
        /*0098*/ 	.word	0x00000000


	//----- nvinfo : EIATTR_CBANK_PARAM_SIZE
	.align		4
.L_31:
        /*009c*/ 	.byte	0x03, 0x19
        /*009e*/ 	.short	0x0030


	//----- nvinfo : EIATTR_PARAM_CBANK
	.align		4
        /*00a0*/ 	.byte	0x04, 0x0a
        /*00a2*/ 	.short	(.L_33 - .L_32)
	.align		4
.L_32:
        /*00a4*/ 	.word	index@(.nv.constant0._Z5finalPiP7requestS_S_iS_)
        /*00a8*/ 	.short	0x0380
        /*00aa*/ 	.short	0x0030


	//----- nvinfo : EIATTR_SW_WAR
	.align		4
.L_33:
        /*00ac*/ 	.byte	0x04, 0x36
        /*00ae*/ 	.short	(.L_35 - .L_34)
.L_34:
        /*00b0*/ 	.word	0x00000008
.L_35:


//--------------------- .nv.info._Z9calprefixP7requestPii --------------------------
	.section	.nv.info._Z9calprefixP7requestPii,"",@"SHT_CUDA_INFO"
	.sectionflags	@""
	.align	4


	//----- nvinfo : EIATTR_CUDA_API_VERSION
	.align		4
        /*0000*/ 	.byte	0x04, 0x37
        /*0002*/ 	.short	(.L_37 - .L_36)
.L_36:
        /*0004*/ 	.word	0x00000082


	//----- nvinfo : EIATTR_KPARAM_INFO
	.align		4
.L_37:
        /*0008*/ 	.byte	0x04, 0x17
        /*000a*/ 	.short	(.L_39 - .L_38)
.L_38:
        /*000c*/ 	.word	0x00000000
        /*0010*/ 	.short	0x0002
        /*0012*/ 	.short	0x0010
        /*0014*/ 	.byte	0x00, 0xf0, 0x11, 0x00


	//----- nvinfo : EIATTR_KPARAM_INFO
	.align		4
.L_39:
        /*0018*/ 	.byte	0x04, 0x17
        /*001a*/ 	.short	(.L_41 - .L_40)
.L_40:
        /*001c*/ 	.word	0x00000000
        /*0020*/ 	.short	0x0001
        /*0022*/ 	.short	0x0008
        /*0024*/ 	.byte	0x00, 0xf5, 0x21, 0x00


	//----- nvinfo : EIATTR_KPARAM_INFO
	.align		4
.L_41:
        /*0028*/ 	.byte	0x04, 0x17
        /*002a*/ 	.short	(.L_43 - .L_42)
.L_42:
        /*002c*/ 	.word	0x00000000
        /*0030*/ 	.short	0x0000
        /*0032*/ 	.short	0x0000
        /*0034*/ 	.byte	0x00, 0xf5, 0x21, 0x00


	//----- nvinfo : EIATTR_SPARSE_MMA_MASK
	.align		4
.L_43:
        /*0038*/ 	.byte	0x03, 0x50
        /*003a*/ 	.short	0x0000


	//----- nvinfo : EIATTR_MAXREG_COUNT
	.align		4
        /*003c*/ 	.byte	0x03, 0x1b
        /*003e*/ 	.short	0x00ff


	//----- nvinfo : EIATTR_MERCURY_ISA_VERSION
	.align		4
        /*0040*/ 	.byte	0x03, 0x5f
        /*0042*/ 	.short	0x0101


	//----- nvinfo : EIATTR_VRC_CTA_INIT_COUNT
	.align		4
        /*0044*/ 	.byte	0x02, 0x4a
	.zero		1
	.zero		1


	//----- nvinfo : EIATTR_EXIT_INSTR_OFFSETS
	.align		4
        /*0048*/ 	.byte	0x04, 0x1c
        /*004a*/ 	.short	(.L_45 - .L_44)


	//   ....[0]....
.L_44:
        /*004c*/ 	.word	0x00000070


	//   ....[1]....
        /*0050*/ 	.word	0x00000100


	//----- nvinfo : EIATTR_CBANK_PARAM_SIZE
	.align		4
.L_45:
        /*0054*/ 	.byte	0x03, 0x19
        /*0056*/ 	.short	0x0014


	//----- nvinfo : EIATTR_PARAM_CBANK
	.align		4
        /*0058*/ 	.byte	0x04, 0x0a
        /*005a*/ 	.short	(.L_47 - .L_46)
	.align		4
.L_46:
        /*005c*/ 	.word	index@(.nv.constant0._Z9calprefixP7requestPii)
        /*0060*/ 	.short	0x0380
        /*0062*/ 	.short	0x0014


	//----- nvinfo : EIATTR_SW_WAR
	.align		4
.L_47:
        /*0064*/ 	.byte	0x04, 0x36
        /*0066*/ 	.short	(.L_49 - .L_48)
.L_48:
        /*0068*/ 	.word	0x00000008
.L_49:


//--------------------- .nv.callgraph             --------------------------
	.section	.nv.callgraph,"",@"SHT_CUDA_CALLGRAPH"
	.align	4
	.sectionentsize	8
	.align		4
        /*0000*/ 	.word	0x00000000
	.align		4
        /*0004*/ 	.word	0xffffffff
	.align		4
        /*0008*/ 	.word	0x00000000
	.align		4
        /*000c*/ 	.word	0xfffffffe
	.align		4
        /*0010*/ 	.word	0x00000000
	.align		4
        /*0014*/ 	.word	0xfffffffd
	.align		4
        /*0018*/ 	.word	0x00000000
	.align		4
        /*001c*/ 	.word	0xfffffffc


//--------------------- .text._Z5finalPiP7requestS_S_iS_ --------------------------
	.section	.text._Z5finalPiP7requestS_S_iS_,"ax",@progbits
	.align	128
        .global         _Z5finalPiP7requestS_S_iS_
        .type           _Z5finalPiP7requestS_S_iS_,@function
        .size           _Z5finalPiP7requestS_S_iS_,(.L_x_8 - _Z5finalPiP7requestS_S_iS_)
        .other          _Z5finalPiP7requestS_S_iS_,@"STO_CUDA_ENTRY STV_DEFAULT"
_Z5finalPiP7requestS_S_iS_:
.text._Z5finalPiP7requestS_S_iS_:
[----:B------:R-:W0:Y:S01]  /*0000*/  LDC R1, c[0x0][0x37c] ;  /* 0x0000df00ff017b82 */ /* 0x000e220000000800 */
[----:B------:R-:W1:Y:S07]  /*0010*/  S2R R5, SR_TID.X ;  /* 0x0000000000057919 */ /* 0x000e6e0000002100 */
[----:B------:R-:W1:Y:S01]  /*0020*/  S2UR UR4, SR_CTAID.X ;  /* 0x00000000000479c3 */ /* 0x000e620000002500 */
[----:B------:R-:W2:Y:S01]  /*0030*/  LDCU UR5, c[0x0][0x3a0] ;  /* 0x00007400ff0577ac */ /* 0x000ea20008000800 */
[----:B0-----:R-:W-:-:S06]  /*0040*/  VIADD R1, R1, 0xffffff98 ;  /* 0xffffff9801017836 */ /* 0x001fcc0000000000 */
[----:B------:R-:W1:Y:S02]  /*0050*/  LDC R0, c[0x0][0x360] ;  /* 0x0000d800ff007b82 */ /* 0x000e640000000800 */
[----:B-1----:R-:W-:-:S05]  /*0060*/  IMAD R5, R0, UR4, R5 ;  /* 0x0000000400057c24 */ /* 0x002fca000f8e0205 */
[----:B--2---:R-:W-:-:S13]  /*0070*/  ISETP.GE.AND P0, PT, R5, UR5, PT ;  /* 0x0000000505007c0c */ /* 0x004fda000bf06270 */
[----:B------:R-:W-:Y:S05]  /*0080*/  @P0 EXIT ;  /* 0x000000000000094d */ /* 0x000fea0003800000 */
[C---:B------:R-:W-:Y:S01]  /*0090*/  ISETP.NE.AND P0, PT, R5.reuse, RZ, PT ;  /* 0x000000ff0500720c */ /* 0x040fe20003f05270 */
[----:B------:R-:W0:Y:S01]  /*00a0*/  LDC.64 R6, c[0x0][0x380] ;  /* 0x0000e000ff067b82 */ /* 0x000e220000000a00 */
[----:B------:R-:W1:Y:S11]  /*00b0*/  LDCU.64 UR4, c[0x0][0x358] ;  /* 0x00006b00ff0477ac */ /* 0x000e760008000a00 */
[----:B------:R-:W2:Y:S01]  /*00c0*/  @!P0 LDC.64 R2, c[0x0][0x380] ;  /* 0x0000e000ff028b82 */ /* 0x000ea20000000a00 */
[----:B0-----:R-:W-:-:S05]  /*00d0*/  IMAD.WIDE R6, R5, 0x4, R6 ;  /* 0x0000000405067825 */ /* 0x001fca00078e0206 */
[----:B-1----:R-:W3:Y:S04]  /*00e0*/  @P0 LDG.E R0, desc[UR4][R6.64] ;  /* 0x0000000406000981 */ /* 0x002ee8000c1e1900 */
[----:B------:R-:W3:Y:S04]  /*00f0*/  @P0 LDG.E R5, desc[UR4][R6.64+-0x4] ;  /* 0xfffffc0406050981 */ /* 0x000ee8000c1e1900 */
[----:B--2---:R-:W2:Y:S01]  /*0100*/  @!P0 LDG.E R21, desc[UR4][R2.64] ;  /* 0x0000000402158981 */ /* 0x004ea2000c1e1900 */
[----:B---3--:R-:W-:-:S05]  /*0110*/  @P0 IMAD.IADD R21, R0, 0x1, -R5 ;  /* 0x0000000100150824 */ /* 0x008fca00078e0a05 */
[----:B--2---:R-:W-:-:S13]  /*0120*/  ISETP.NE.AND P0, PT, R21, RZ, PT ;  /* 0x000000ff1500720c */ /* 0x004fda0003f05270 */
[----:B------:R-:W-:Y:S05]  /*0130*/  @!P0 EXIT ;  /* 0x000000000000894d */ /* 0x000fea0003800000 */
[----:B------:R-:W2:Y:S01]  /*0140*/  LDG.E R0, desc[UR4][R6.64] ;  /* 0x0000000406007981 */ /* 0x000ea2000c1e1900 */
[----:B------:R-:W0:Y:S08]  /*0150*/  LDC.64 R8, c[0x0][0x388] ;  /* 0x0000e200ff087b82 */ /* 0x000e300000000a00 */
[----:B------:R-:W1:Y:S01]  /*0160*/  LDC.64 R10, c[0x0][0x3a8] ;  /* 0x0000ea00ff0a7b82 */ /* 0x000e620000000a00 */
[----:B--2---:R-:W-:-:S05]  /*0170*/  IADD3 R20, PT, PT, R0, -R21, RZ ;  /* 0x8000001500147210 */ /* 0x004fca0007ffe0ff */
[----:B0-----:R-:W-:-:S06]  /*0180*/  IMAD.WIDE R8, R20, 0x18, R8 ;  /* 0x0000001814087825 */ /* 0x001fcc00078e0208 */
[----:B------:R-:W1:Y:S01]  /*0190*/  LDG.E R9, desc[UR4][R8.64+0xc] ;  /* 0x00000c0408097981 */ /* 0x000e62000c1e1900 */
[----:B------:R-:W-:Y:S01]  /*01a0*/  ISETP.GE.AND P0, PT, R21, 0x1, PT ;  /* 0x000000011500780c */ /* 0x000fe20003f06270 */
[----:B-1----:R-:W-:-:S05]  /*01b0*/  IMAD.WIDE R10, R9, 0x4, R10 ;  /* 0x00000004090a7825 */ /* 0x002fca00078e020a */
[----:B------:R-:W2:Y:S02]  /*01c0*/  LDG.E R2, desc[UR4][R10.64] ;  /* 0x000000040a027981 */ /* 0x000ea4000c1e1900 */
[--C-:B--2---:R-:W-:Y:S01]  /*01d0*/  IMAD.MOV.U32 R3, RZ, RZ, R2.reuse ;  /* 0x000000ffff037224 */ /* 0x104fe200078e0002 */
[-C--:B------:R-:W-:Y:S01]  /*01e0*/  MOV R4, R2.reuse ;  /* 0x0000000200047202 */ /* 0x080fe20000000f00 */
[--C-:B------:R-:W-:Y:S01]  /*01f0*/  IMAD.MOV.U32 R5, RZ, RZ, R2.reuse ;  /* 0x000000ffff057224 */ /* 0x100fe200078e0002 */
        /* <DEDUP_REMOVED lines=12> */
[----:B------:R-:W-:Y:S01]  /*02c0*/  MOV R18, R2 ;  /* 0x0000000200127202 */ /* 0x000fe20000000f00 */
[----:B------:R-:W-:Y:S01]  /*02d0*/  IMAD.MOV.U32 R19, RZ, RZ, R2 ;  /* 0x000000ffff137224 */ /* 0x000fe200078e0002 */
[----:B------:R0:W-:Y:S04]  /*02e0*/  STL.64 [R1+0x8], R2 ;  /* 0x0000080201007387 */ /* 0x0001e80000100a00 */
        /* <DEDUP_REMOVED lines=10> */
[----:B------:R0:W-:Y:S04]  /*0390*/  STL [R1+0x60], R2 ;  /* 0x0000600201007387 */ /* 0x0001e80000100800 */
[----:B------:R0:W-:Y:S01]  /*03a0*/  STL.64 [R1], R2 ;  /* 0x0000000201007387 */ /* 0x0001e20000100a00 */
[----:B------:R-:W-:Y:S05]  /*03b0*/  @!P0 EXIT ;  /* 0x000000000000894d */ /* 0x000fea0003800000 */
.L_x_5:
[----:B0-----:R-:W0:Y:S02]  /*03c0*/  LDC.64 R2, c[0x0][0x388] ;  /* 0x0000e200ff027b82 */ /* 0x001e240000000a00 */
[----:B0-----:R-:W-:-:S05]  /*03d0*/  IMAD.WIDE R2, R20, 0x18, R2 ;  /* 0x0000001814027825 */ /* 0x001fca00078e0202 */
[----:B-1----:R-:W2:Y:S01]  /*03e0*/  LDG.E R5, desc[UR4][R2.64+0x14] ;  /* 0x0000140402057981 */ /* 0x002ea2000c1e1900 */
[----:B------:R-:W-:Y:S01]  /*03f0*/  IADD3 R20, PT, PT, R20, 0x1, RZ ;  /* 0x0000000114147810 */ /* 0x000fe20007ffe0ff */
[----:B------:R-:W-:Y:S03]  /*0400*/  BSSY.RECONVERGENT B0, `(.L_x_0) ;  /* 0x0000024000007945 */ /* 0x000fe60003800200 */
[----:B------:R-:W-:Y:S02]  /*0410*/  ISETP.GE.AND P0, PT, R20, R0, PT ;  /* 0x000000001400720c */ /* 0x000fe40003f06270 */
[----:B--2---:R-:W-:-:S13]  /*0420*/  ISETP.GE.AND P1, PT, R5, 0x1, PT ;  /* 0x000000010500780c */ /* 0x004fda0003f26270 */
[----:B------:R-:W-:Y:S05]  /*0430*/  @!P1 BRA `(.L_x_1) ;  /* 0x0000000000509947 */ /* 0x000fea0003800000 */
[----:B------:R-:W2:Y:S01]  /*0440*/  LDG.E R6, desc[UR4][R2.64+0x10] ;  /* 0x0000100402067981 */ /* 0x000ea2000c1e1900 */
[----:B------:R-:W-:Y:S01]  /*0450*/  BSSY.RELIABLE B1, `(.L_x_2) ;  /* 0x000000b000017945 */ /* 0x000fe20003800100 */
[----:B--2---:R-:W-:Y:S01]  /*0460*/  IMAD.IADD R7, R5, 0x1, R6 ;  /* 0x0000000105077824 */ /* 0x004fe200078e0206 */
[----:B------:R-:W-:-:S07]  /*0470*/  MOV R4, R6 ;  /* 0x0000000600047202 */ /* 0x000fce0000000f00 */
.L_x_4:
[----:B------:R-:W-:-:S06]  /*0480*/  IMAD R5, R6, 0x4, R1 ;  /* 0x0000000406057824 */ /* 0x000fcc00078e0201 */
[----:B------:R-:W2:Y:S02]  /*0490*/  LDL R5, [R5] ;  /* 0x0000000005057983 */ /* 0x000ea40000100800 */
[----:B--2---:R-:W-:-:S13]  /*04a0*/  ISETP.NE.AND P1, PT, R5, RZ, PT ;  /* 0x000000ff0500720c */ /* 0x004fda0003f25270 */
[----:B------:R-:W-:Y:S05]  /*04b0*/  @!P1 BREAK.RELIABLE B1 ;  /* 0x0000000000019942 */ /* 0x000fea0003800100 */
[----:B------:R-:W-:Y:S05]  /*04c0*/  @!P1 BRA `(.L_x_3) ;  /* 0x00000000005c9947 */ /* 0x000fea0003800000 */
[----:B------:R-:W-:-:S04]  /*04d0*/  IADD3 R6, PT, PT, R6, 0x1, RZ ;  /* 0x0000000106067810 */ /* 0x000fc80007ffe0ff */
[----:B------:R-:W-:-:S13]  /*04e0*/  ISETP.GE.AND P1, PT, R6, R7, PT ;  /* 0x000000070600720c */ /* 0x000fda0003f26270 */
[----:B------:R-:W-:Y:S05]  /*04f0*/  @!P1 BRA `(.L_x_4) ;  /* 0xfffffffc00e09947 */ /* 0x000fea000383ffff */
[----:B------:R-:W-:Y:S05]  /*0500*/  BSYNC.RELIABLE B1 ;  /* 0x0000000000017941 */ /* 0x000fea0003800100 */
.L_x_2:
[----:B0-----:R-:W-:-:S05]  /*0510*/  IMAD R5, R4, 0x4, R1 ;  /* 0x0000000404057824 */ /* 0x001fca00078e0201 */
[----:B------:R-:W2:Y:S01]  /*0520*/  LDL R6, [R5] ;  /* 0x0000000005067983 */ /* 0x000ea20000100800 */
[----:B------:R-:W-:-:S05]  /*0530*/  VIADD R4, R4, 0x1 ;  /* 0x0000000104047836 */ /* 0x000fca0000000000 */
[----:B------:R-:W-:Y:S02]  /*0540*/  ISETP.GE.AND P1, PT, R4, R7, PT ;  /* 0x000000070400720c */ /* 0x000fe40003f26270 */
[----:B--2---:R-:W-:-:S05]  /*0550*/  IADD3 R6, PT, PT, R6, -0x1, RZ ;  /* 0xffffffff06067810 */ /* 0x004fca0007ffe0ff */
[----:B------:R0:W-:Y:S06]  /*0560*/  STL [R5], R6 ;  /* 0x0000000605007387 */ /* 0x0001ec0000100800 */
[----:B------:R-:W-:Y:S05]  /*0570*/  @!P1 BRA `(.L_x_2) ;  /* 0xfffffffc00e49947 */ /* 0x000fea000383ffff */
.L_x_1:
[----:B0-----:R-:W0:Y:S01]  /*0580*/  S2R R6, SR_LANEID ;  /* 0x0000000000067919 */ /* 0x001e220000000000 */
[----:B------:R-:W1:Y:S01]  /*0590*/  LDC.64 R4, c[0x0][0x390] ;  /* 0x0000e400ff047b82 */ /* 0x000e620000000a00 */
[----:B------:R-:W-:Y:S02]  /*05a0*/  VOTEU.ANY UR6, UPT, PT ;  /* 0x0000000000067886 */ /* 0x000fe400038e0100 */
[----:B------:R-:W-:Y:S02]  /*05b0*/  UFLO.U32 UR7, UR6 ;  /* 0x00000006000772bd */ /* 0x000fe400080e0000 */
[----:B------:R-:W1:Y:S04]  /*05c0*/  POPC R9, UR6 ;  /* 0x0000000600097d09 */ /* 0x000e680008000000 */
[----:B0-----:R-:W-:-:S02]  /*05d0*/  ISETP.EQ.U32.AND P1, PT, R6, UR7, PT ;  /* 0x0000000706007c0c */ /* 0x001fc4000bf22070 */
[----:B------:R-:W0:Y:S11]  /*05e0*/  LDC.64 R6, c[0x0][0x398] ;  /* 0x0000e600ff067b82 */ /* 0x000e360000000a00 */
[----:B-1----:R1:W-:Y:S04]  /*05f0*/  @P1 REDG.E.ADD.STRONG.GPU desc[UR4][R4.64], R9 ;  /* 0x000000090400198e */ /* 0x0023e8000c12e104 */
[----:B------:R-:W0:Y:S01]  /*0600*/  LDG.E R3, desc[UR4][R2.64+0x4] ;  /* 0x0000040402037981 */ /* 0x000e22000c1e1900 */
[----:B------:R-:W-:-:S02]  /*0610*/  HFMA2 R11, -RZ, RZ, 0, 5.9604644775390625e-08 ;  /* 0x00000001ff0b7431 */ /* 0x000fc400000001ff */
[----:B0-----:R-:W-:-:S05]  /*0620*/  IMAD.WIDE R6, R3, 0x4, R6 ;  /* 0x0000000403067825 */ /* 0x001fca00078e0206 */
[----:B------:R1:W-:Y:S02]  /*0630*/  REDG.E.ADD.STRONG.GPU desc[UR4][R6.64], R11 ;  /* 0x0000000b0600798e */ /* 0x0003e4000c12e104 */
.L_x_3:
[----:B------:R-:W-:Y:S05]  /*0640*/  BSYNC.RECONVERGENT B0 ;  /* 0x0000000000007941 */ /* 0x000fea0003800200 */
.L_x_0:
[----:B------:R-:W-:Y:S05]  /*0650*/  @!P0 BRA `(.L_x_5) ;  /* 0xfffffffc00588947 */ /* 0x000fea000383ffff */
[----:B------:R-:W-:Y:S05]  /*0660*/  EXIT ;  /* 0x000000000000794d */ /* 0x000fea0003800000 */
.L_x_6:
[----:B------:R-:W-:-:S00]  /*0670*/  BRA `(.L_x_6) ;  /* 0xfffffffc00fc7947 */ /* 0x000fc0000383ffff */
[----:B------:R-:W-:-:S00]  /*0680*/  NOP ;  /* 0x0000000000007918 */ /* 0x000fc00000000000 */
[----:B------:R-:W-:-:S00]  /*0690*/  NOP ;  /* 0x0000000000007918 */ /* 0x000fc00000000000 */
[----:B------:R-:W-:-:S00]  /*06a0*/  NOP ;  /* 0x0000000000007918 */ /* 0x000fc00000000000 */
[----:B------:R-:W-:-:S00]  /*06b0*/  NOP ;  /* 0x0000000000007918 */ /* 0x000fc00000000000 */
[----:B------:R-:W-:-:S00]  /*06c0*/  NOP ;  /* 0x0000000000007918 */ /* 0x000fc00000000000 */
[----:B------:R-:W-:-:S00]  /*06d0*/  NOP ;  /* 0x0000000000007918 */ /* 0x000fc00000000000 */
[----:B------:R-:W-:-:S00]  /*06e0*/  NOP ;  /* 0x0000000000007918 */ /* 0x000fc00000000000 */
[----:B------:R-:W-:-:S00]  /*06f0*/  NOP ;  /* 0x0000000000007918 */ /* 0x000fc00000000000 */
.L_x_8:


//--------------------- .text._Z9calprefixP7requestPii --------------------------
	.section	.text._Z9calprefixP7requestPii,"ax",@progbits
	.align	128
        .global         _Z9calprefixP7requestPii
        .type           _Z9calprefixP7requestPii,@function
        .size           _Z9calprefixP7requestPii,(.L_x_9 - _Z9calprefixP7requestPii)
        .other          _Z9calprefixP7requestPii,@"STO_CUDA_ENTRY STV_DEFAULT"
_Z9calprefixP7requestPii:
.text._Z9calprefixP7requestPii:
[----:B------:R-:W-:Y:S01]  /*0000*/  LDC R1, c[0x0][0x37c] ;  /* 0x0000df00ff017b82 */ /* 0x000fe20000000800 */
[----:B------:R-:W0:Y:S07]  /*0010*/  S2R R5, SR_TID.X ;  /* 0x0000000000057919 */ /* 0x000e2e0000002100 */
[----:B------:R-:W0:Y:S01]  /*0020*/  S2UR UR4, SR_CTAID.X ;  /* 0x00000000000479c3 */ /* 0x000e220000002500 */
[----:B------:R-:W1:Y:S07]  /*0030*/  LDCU UR5, c[0x0][0x390] ;  /* 0x00007200ff0577ac */ /* 0x000e6e0008000800 */
[----:B------:R-:W0:Y:S02]  /*0040*/  LDC R0, c[0x0][0x360] ;  /* 0x0000d800ff007b82 */ /* 0x000e240000000800 */
[----:B0-----:R-:W-:-:S05]  /*0050*/  IMAD R5, R0, UR4, R5 ;  /* 0x0000000400057c24 */ /* 0x001fca000f8e0205 */
[----:B-1----:R-:W-:-:S13]  /*0060*/  ISETP.GE.AND P0, PT, R5, UR5, PT ;  /* 0x0000000505007c0c */ /* 0x002fda000bf06270 */
[----:B------:R-:W-:Y:S05]  /*0070*/  @P0 EXIT ;  /* 0x000000000000094d */ /* 0x000fea0003800000 */
[----:B------:R-:W0:Y:S01]  /*0080*/  LDC.64 R2, c[0x0][0x380] ;  /* 0x0000e000ff027b82 */ /* 0x000e220000000a00 */
[----:B------:R-:W1:Y:S01]  /*0090*/  LDCU.64 UR4, c[0x0][0x358] ;  /* 0x00006b00ff0477ac */ /* 0x000e620008000a00 */
[----:B0-----:R-:W-:-:S06]  /*00a0*/  IMAD.WIDE R2, R5, 0x18, R2 ;  /* 0x0000001805027825 */ /* 0x001fcc00078e0202 */
[----:B------:R-:W0:Y:S01]  /*00b0*/  LDC.64 R4, c[0x0][0x388] ;  /* 0x0000e200ff047b82 */ /* 0x000e220000000a00 */
[----:B-1----:R-:W0:Y:S01]  /*00c0*/  LDG.E R3, desc[UR4][R2.64+0xc] ;  /* 0x00000c0402037981 */ /* 0x002e22000c1e1900 */
[----:B------:R-:W-:Y:S02]  /*00d0*/  HFMA2 R7, -RZ, RZ, 0, 5.9604644775390625e-08 ;  /* 0x00000001ff077431 */ /* 0x000fe400000001ff */
[----:B0-----:R-:W-:-:S05]  /*00e0*/  IMAD.WIDE R4, R3, 0x4, R4 ;  /* 0x0000000403047825 */ /* 0x001fca00078e0204 */
[----:B------:R-:W-:Y:S01]  /*00f0*/  REDG.E.ADD.STRONG.GPU desc[UR4][R4.64], R7 ;  /* 0x000000070400798e */ /* 0x000fe2000c12e104 */
[----:B------:R-:W-:Y:S05]  /*0100*/  EXIT ;  /* 0x000000000000794d */ /* 0x000fea0003800000 */
.L_x_7:
        /* <DEDUP_REMOVED lines=15> */
.L_x_9:


//--------------------- .nv.shared.reserved.0     --------------------------
	.section	.nv.shared.reserved.0,"aw",@nobits
	.weak		__nv_reservedSMEM_offset_0_alias
	.size		__nv_reservedSMEM_offset_0_alias, 0, 64
	.other		__nv_reservedSMEM_offset_0_alias,@"STO_CUDA_RESERVED_SHARED STV_DEFAULT"
__nv_reservedSMEM_offset_0_alias:
	.zero		0
	.zero		64


//--------------------- .nv.constant0._Z5finalPiP7requestS_S_iS_ --------------------------
	.section	.nv.constant0._Z5finalPiP7requestS_S_iS_,"a",@progbits
	.sectionflags	@""
	.align	4
.nv.constant0._Z5finalPiP7requestS_S_iS_:
	.zero		944


//--------------------- .nv.constant0._Z9calprefixP7requestPii --------------------------
	.section	.nv.constant0._Z9calprefixP7requestPii,"a",@progbits
	.sectionflags	@""
	.align	4
.nv.constant0._Z9calprefixP7requestPii:
	.zero		916


//--------------------- SYMBOLS --------------------------

	.type		.nv.reservedSmem.offset0,@object
	.size		.nv.reservedSmem.offset0,0x4
